	.headerflags	@"EF_CUDA_TEXMODE_UNIFIED EF_CUDA_64BIT_ADDRESS EF_CUDA_ACCELERATORS EF_CUDA_SM90 EF_CUDA_VIRTUAL_SM(EF_CUDA_SM90)"
	.elftype	@"ET_EXEC"


//--------------------- .nv.info                  --------------------------
	.section	.nv.info,"",@"SHT_CUDA_INFO"
	.align	4


	//----- nvinfo : EIATTR_REGCOUNT
	.align		4
        /*0000*/ 	.byte	0x04, 0x2f
        /*0002*/ 	.short	(.L_1 - .L_0)
	.align		4
.L_0:
        /*0004*/ 	.word	index@(triton_poi_fused_convolution_14)
        /*0008*/ 	.word	0x0000000c


	//----- nvinfo : EIATTR_MIN_STACK_SIZE
	.align		4
.L_1:
        /*000c*/ 	.byte	0x04, 0x12
        /*000e*/ 	.short	(.L_3 - .L_2)
	.align		4
.L_2:
        /*0010*/ 	.word	index@(triton_poi_fused_convolution_14)
        /*0014*/ 	.word	0x00000000


	//----- nvinfo : EIATTR_FRAME_SIZE
	.align		4
.L_3:
        /*0018*/ 	.byte	0x04, 0x11
        /*001a*/ 	.short	(.L_5 - .L_4)
	.align		4
.L_4:
        /*001c*/ 	.word	index@(triton_poi_fused_convolution_14)
        /*0020*/ 	.word	0x00000000


	//----- nvinfo : EIATTR_MIN_STACK_SIZE
	.align		4
.L_5:
        /*0024*/ 	.byte	0x04, 0x12
        /*0026*/ 	.short	(.L_7 - .L_6)
	.align		4
.L_6:
        /*0028*/ 	.word	index@(triton_poi_fused_convolution_14)
        /*002c*/ 	.word	0x00000000
.L_7:


//--------------------- .nv.info.triton_poi_fused_convolution_14 --------------------------
	.section	.nv.info.triton_poi_fused_convolution_14,"",@"SHT_CUDA_INFO"
	.sectionflags	@""
	.align	4


	//----- nvinfo : EIATTR_CUDA_API_VERSION
	.align		4
        /*0000*/ 	.byte	0x04, 0x37
        /*0002*/ 	.short	(.L_9 - .L_8)
.L_8:
        /*0004*/ 	.word	0x0000007c


	//----- nvinfo : EIATTR_KPARAM_INFO
	.align		4
.L_9:
        /*0008*/ 	.byte	0x04, 0x17
        /*000a*/ 	.short	(.L_11 - .L_10)
.L_10:
        /*000c*/ 	.word	0x00000000
        /*0010*/ 	.short	0x0002
        /*0012*/ 	.short	0x0010
        /*0014*/ 	.byte	0x00, 0xf0, 0x11, 0x00


	//----- nvinfo : EIATTR_KPARAM_INFO
	.align		4
.L_11:
        /*0018*/ 	.byte	0x04, 0x17
        /*001a*/ 	.short	(.L_13 - .L_12)
.L_12:
        /*001c*/ 	.word	0x00000000
        /*0020*/ 	.short	0x0001
        /*0022*/ 	.short	0x0008
        /*0024*/ 	.byte	0x00, 0xf4, 0x21, 0x00


	//----- nvinfo : EIATTR_KPARAM_INFO
	.align		4
.L_13:
        /*0028*/ 	.byte	0x04, 0x17
        /*002a*/ 	.short	(.L_15 - .L_14)
.L_14:
        /*002c*/ 	.word	0x00000000
        /*0030*/ 	.short	0x0000
        /*0032*/ 	.short	0x0000
        /*0034*/ 	.byte	0x00, 0xf4, 0x21, 0x00


	//----- nvinfo : EIATTR_SPARSE_MMA_MASK
	.align		4
.L_15:
        /*0038*/ 	.byte	0x03, 0x50
        /*003a*/ 	.short	0x0000


	//----- nvinfo : EIATTR_MAXREG_COUNT
	.align		4
        /*003c*/ 	.byte	0x03, 0x1b
        /*003e*/ 	.short	0x00ff


	//----- nvinfo : EIATTR_EXIT_INSTR_OFFSETS
	.align		4
        /*0040*/ 	.byte	0x04, 0x1c
        /*0042*/ 	.short	(.L_17 - .L_16)


	//   ....[0]....
.L_16:
        /*0044*/ 	.word	0x00000150


	//   ....[1]....
        /*0048*/ 	.word	0x00000170


	//----- nvinfo : EIATTR_REQNTID
	.align		4
.L_17:
        /*004c*/ 	.byte	0x04, 0x10
        /*004e*/ 	.short	(.L_19 - .L_18)
.L_18:
        /*0050*/ 	.word	0x00000080
        /*0054*/ 	.word	0x00000001
        /*0058*/ 	.word	0x00000001


	//----- nvinfo : EIATTR_CBANK_PARAM_SIZE
	.align		4
.L_19:
        /*005c*/ 	.byte	0x03, 0x19
        /*005e*/ 	.short	0x0014


	//----- nvinfo : EIATTR_PARAM_CBANK
	.align		4
        /*0060*/ 	.byte	0x04, 0x0a
        /*0062*/ 	.short	(.L_21 - .L_20)
	.align		4
.L_20:
        /*0064*/ 	.word	index@(.nv.constant0.triton_poi_fused_convolution_14)
        /*0068*/ 	.short	0x0210
        /*006a*/ 	.short	0x0014


	//----- nvinfo : EIATTR_SW_WAR
	.align		4
.L_21:
        /*006c*/ 	.byte	0x04, 0x36
        /*006e*/ 	.short	(.L_23 - .L_22)
.L_22:
        /*0070*/ 	.word	0x00000008
.L_23:


//--------------------- .nv.callgraph             --------------------------
	.section	.nv.callgraph,"",@"SHT_CUDA_CALLGRAPH"
	.align	4
	.sectionentsize	8
	.align		4
        /*0000*/ 	.word	0x00000000
	.align		4
        /*0004*/ 	.word	0xffffffff
	.align		4
        /*0008*/ 	.word	0x00000000
	.align		4
        /*000c*/ 	.word	0xfffffffe
	.align		4
        /*0010*/ 	.word	0x00000000
	.align		4
        /*0014*/ 	.word	0xfffffffd
	.align		4
        /*0018*/ 	.word	0x00000000
	.align		4
        /*001c*/ 	.word	0xfffffffc


//--------------------- .text.triton_poi_fused_convolution_14 --------------------------
	.section	.text.triton_poi_fused_convolution_14,"ax",@progbits
	.align	128
        .global         triton_poi_fused_convolution_14
        .type           triton_poi_fused_convolution_14,@function
        .size           triton_poi_fused_convolution_14,(.L_x_1 - triton_poi_fused_convolution_14)
        .other          triton_poi_fused_convolution_14,@"STO_CUDA_ENTRY STV_DEFAULT"
triton_poi_fused_convolution_14:
.text.triton_poi_fused_convolution_14:
[----:B------:R-:W0:Y:S02]  /*0000*/  LDC R1, c[0x0][0x28] ;  /* 0x00000a00ff017b82 */ /* 0x000e240000000800 */
[----:B------:R-:W1:Y:S01]  /*0010*/  S2R R0, SR_TID.X ;  /* 0x0000000000007919 */ /* 0x000e620000002100 */
[----:B------:R-:W2:Y:S01]  /*0020*/  LDC.64 R2, c[0x0][0x210] ;  /* 0x00008400ff027b82 */ /* 0x000ea20000000a00 */
[----:B------:R-:W-:Y:S01]  /*0030*/  ULDC.64 UR4, c[0x0][0x208] ;  /* 0x0000820000047ab9 */ /* 0x000fe20000000a00 */
[----:B------:R-:W3:Y:S06]  /*0040*/  S2R R7, SR_CTAID.X ;  /* 0x0000000000077919 */ /* 0x000eec0000002500 */
[----:B------:R-:W4:Y:S01]  /*0050*/  LDC.64 R4, c[0x0][0x218] ;  /* 0x00008600ff047b82 */ /* 0x000f220000000a00 */
[----:B-1----:R-:W-:-:S02]  /*0060*/  LOP3.LUT R0, R0, 0x7f, RZ, 0xc0, !PT ;  /* 0x0000007f00007812 */ /* 0x002fc400078ec0ff */
[----:B---3--:R-:W-:-:S03]  /*0070*/  SHF.R.S32.HI R6, RZ, 0x18, R7 ;  /* 0x00000018ff067819 */ /* 0x008fc60000011407 */
[----:B------:R-:W-:Y:S01]  /*0080*/  IMAD R7, R7, 0x80, R0 ;  /* 0x0000008007077824 */ /* 0x000fe200078e0200 */
[----:B------:R-:W-:-:S03]  /*0090*/  SGXT R0, R6, 0x1 ;  /* 0x000000010600781a */ /* 0x000fc60000000200 */
[C---:B--2---:R-:W-:Y:S01]  /*00a0*/  IMAD.WIDE R2, R7.reuse, 0x4, R2 ;  /* 0x0000000407027825 */ /* 0x044fe200078e0202 */
[----:B------:R-:W-:Y:S02]  /*00b0*/  ISETP.GE.AND P0, PT, R7, 0x400, PT ;  /* 0x000004000700780c */ /* 0x000fe40003f06270 */
[----:B------:R-:W-:-:S04]  /*00c0*/  LEA.HI R0, R0, R7, RZ, 0x8 ;  /* 0x0000000700007211 */ /* 0x000fc800078f40ff */
[----:B------:R-:W-:-:S05]  /*00d0*/  LOP3.LUT R0, R0, 0xffffff00, RZ, 0xc0, !PT ;  /* 0xffffff0000007812 */ /* 0x000fca00078ec0ff */
[----:B------:R-:W-:Y:S01]  /*00e0*/  IMAD.IADD R9, R7, 0x1, -R0 ;  /* 0x0000000107097824 */ /* 0x000fe200078e0a00 */
[----:B------:R-:W-:Y:S01]  /*00f0*/  HFMA2.MMA R0, -RZ, RZ, 0, 0 ;  /* 0x00000000ff007435 */ /* 0x000fe200000001ff */
[----:B------:R-:W-:Y:S02]  /*0100*/  IMAD.MOV.U32 R7, RZ, RZ, RZ ;  /* 0x000000ffff077224 */ /* 0x000fe400078e00ff */
[----:B----4-:R-:W-:-:S05]  /*0110*/  IMAD.WIDE R4, R9, 0x4, R4 ;  /* 0x0000000409047825 */ /* 0x010fca00078e0204 */
[----:B------:R-:W2:Y:S04]  /*0120*/  @!P0 LDG.E.EL R7, desc[UR4][R4.64] ;  /* 0x0000000404078981 */ /* 0x000ea8000c2e1900 */
[----:B------:R-:W2:Y:S02]  /*0130*/  @!P0 LDG.E R0, desc[UR4][R2.64] ;  /* 0x0000000402008981 */ /* 0x000ea4000c1e1900 */
[----:B--2---:R-:W-:Y:S01]  /*0140*/  FADD R7, R7, R0 ;  /* 0x0000000007077221 */ /* 0x004fe20000000000 */
[----:B------:R-:W-:Y:S06]  /*0150*/  @P0 EXIT ;  /* 0x000000000000094d */ /* 0x000fec0003800000 */
[----:B------:R-:W-:Y:S01]  /*0160*/  STG.E desc[UR4][R2.64], R7 ;  /* 0x0000000702007986 */ /* 0x000fe2000c101904 */
[----:B------:R-:W-:Y:S05]  /*0170*/  EXIT ;  /* 0x000000000000794d */ /* 0x000fea0003800000 */
.L_x_0:
[----:B------:R-:W-:-:S00]  /*0180*/  BRA `(.L_x_0) ;  /* 0xfffffffc00fc7947 */ /* 0x000fc0000383ffff */
[----:B------:R-:W-:-:S00]  /*0190*/  NOP ;  /* 0x0000000000007918 */ /* 0x000fc00000000000 */
        /* <DEDUP_REMOVED lines=14> */
.L_x_1:


//--------------------- .nv.constant0.triton_poi_fused_convolution_14 --------------------------
	.section	.nv.constant0.triton_poi_fused_convolution_14,"a",@progbits
	.sectionflags	@""
	.align	4
.nv.constant0.triton_poi_fused_convolution_14:
	.zero		548
